//
// Generated by NVIDIA NVVM Compiler
//
// Compiler Build ID: CL-36424714
// Cuda compilation tools, release 13.0, V13.0.88
// Based on NVVM 20.0.0
//

.version 9.0
.target sm_100
.address_size 64

	// .globl	_Z5Hellov
.extern .func  (.param .b32 func_retval0) vprintf
(
	.param .b64 vprintf_param_0,
	.param .b64 vprintf_param_1
)
;
.global .align 1 .b8 $str[21] = {104, 101, 108, 108, 111, 32, 102, 114, 111, 109, 32, 116, 104, 114, 101, 97, 100, 32, 37, 100};

.visible .entry _Z5Hellov()
{
	.local .align 8 .b8 	__local_depot0[8];
	.reg .b64 	%SP;
	.reg .b64 	%SPL;
	.reg .b32 	%r<7>;
	.reg .b64 	%rd<5>;

	mov.u64 	%SPL, __local_depot0;
	cvta.local.u64 	%SP, %SPL;
	add.u64 	%rd1, %SP, 0;
	add.u64 	%rd2, %SPL, 0;
	mov.u32 	%r1, %ctaid.x;
	mov.u32 	%r2, %ntid.x;
	mov.u32 	%r3, %tid.x;
	mad.lo.s32 	%r4, %r1, %r2, %r3;
	st.local.u32 	[%rd2], %r4;
	mov.u64 	%rd3, $str;
	cvta.global.u64 	%rd4, %rd3;
	{ // callseq 0, 0
	.param .b64 param0;
	st.param.b64 	[param0], %rd4;
	.param .b64 param1;
	st.param.b64 	[param1], %rd1;
	.param .b32 retval0;
	call.uni (retval0), 
	vprintf, 
	(
	param0, 
	param1
	);
	ld.param.b32 	%r5, [retval0];
	} // callseq 0
	ret;

}


// ===== COMPILED SASS (sm_100) =====

	.target	sm_100

	.elftype	@"ET_EXEC"


//--------------------- .note.nv.tkinfo           --------------------------
	.section	.note.nv.tkinfo,"",@"SHT_NOTE"
	.sectionflags	@"SHF_NOTE_NV_TKINFO"
	.tkinfo
        /*0018*/ 	.word	0x00000002
        /*0030*/ 	.string	""
        /*0030*/ 	.string	"ptxas"
        /*0030*/ 	.string	"Cuda compilation tools, release 13.0, V13.0.88"
        /*0030*/ 	.string	"Build cuda_13.0.r13.0/compiler.36424714_0"
        /*0030*/ 	.string	"-arch sm_100 -m 64 "



//--------------------- .note.nv.cuinfo           --------------------------
	.section	.note.nv.cuinfo,"",@"SHT_NOTE"
	.sectionflags	@"SHF_NOTE_NV_CUINFO"
        /*0018*/ 	.short	0x0002
        /*001a*/ 	.short	0x0064
        /*001c*/ 	.short	0x0082
	.zero		2


//--------------------- .nv.info                  --------------------------
	.section	.nv.info,"",@"SHT_CUDA_INFO"
	.align	4


	//----- nvinfo : EIATTR_REGCOUNT
	.align		4
        /*0000*/ 	.byte	0x04, 0x2f
        /*0002*/ 	.short	(.L_2 - .L_1)
	.align		4
.L_1:
        /*0004*/ 	.word	index@(_Z5Hellov)
        /*0008*/ 	.word	0x00000018


	//----- nvinfo : EIATTR_FRAME_SIZE
	.align		4
.L_2:
        /*000c*/ 	.byte	0x04, 0x11
        /*000e*/ 	.short	(.L_4 - .L_3)
	.align		4
.L_3:
        /*0010*/ 	.word	index@(_Z5Hellov)
        /*0014*/ 	.word	0x00000008


	//----- nvinfo : EIATTR_MIN_STACK_SIZE
	.align		4
.L_4:
        /*0018*/ 	.byte	0x04, 0x12
        /*001a*/ 	.short	(.L_6 - .L_5)
	.align		4
.L_5:
        /*001c*/ 	.word	index@(_Z5Hellov)
        /*0020*/ 	.word	0x00000008
.L_6:


//--------------------- .nv.compat                --------------------------
	.section	.nv.compat,"",@"SHT_CUDA_COMPAT_INFO"
	.align	4
        /*0000*/ 	.byte	0x02, 0x09, 0x00, 0x00, 0x02, 0x02, 0x01, 0x00, 0x02, 0x05, 0x05, 0x00, 0x03, 0x07, 0x01, 0x01
        /*0010*/ 	.byte	0x02, 0x03, 0x00, 0x00, 0x02, 0x06, 0x01, 0x00, 0x04, 0x0b, 0x08, 0x00, 0x09, 0x00, 0x00, 0x00
        /*0020*/ 	.byte	0x00, 0x00, 0x00, 0x00


//--------------------- .nv.info._Z5Hellov        --------------------------
	.section	.nv.info._Z5Hellov,"",@"SHT_CUDA_INFO"
	.sectionflags	@""
	.align	4


	//----- nvinfo : EIATTR_CUDA_API_VERSION
	.align		4
        /*0000*/ 	.byte	0x04, 0x37
        /*0002*/ 	.short	(.L_8 - .L_7)
.L_7:
        /*0004*/ 	.word	0x00000082


	//----- nvinfo : EIATTR_SPARSE_MMA_MASK
	.align		4
.L_8:
        /*0008*/ 	.byte	0x03, 0x50
        /*000a*/ 	.short	0x0000


	//----- nvinfo : EIATTR_MAXREG_COUNT
	.align		4
        /*000c*/ 	.byte	0x03, 0x1b
        /*000e*/ 	.short	0x00ff


	//----- nvinfo : EIATTR_EXTERNS
	.align		4
        /*0010*/ 	.byte	0x04, 0x0f
        /*0012*/ 	.short	(.L_10 - .L_9)


	//   ....[0]....
	.align		4
.L_9:
        /*0014*/ 	.word	index@(vprintf)


	//----- nvinfo : EIATTR_MERCURY_ISA_VERSION
	.align		4
.L_10:
        /*0018*/ 	.byte	0x03, 0x5f
        /*001a*/ 	.short	0x0101


	//----- nvinfo : EIATTR_VRC_CTA_INIT_COUNT
	.align		4
        /*001c*/ 	.byte	0x02, 0x4a
	.zero		1
	.zero		1


	//----- nvinfo : EIATTR_SYSCALL_OFFSETS
	.align		4
        /*0020*/ 	.byte	0x04, 0x46
        /*0022*/ 	.short	(.L_12 - .L_11)


	//   ....[0]....
.L_11:
        /*0024*/ 	.word	0x00000110


	//----- nvinfo : EIATTR_EXIT_INSTR_OFFSETS
	.align		4
.L_12:
        /*0028*/ 	.byte	0x04, 0x1c
        /*002a*/ 	.short	(.L_14 - .L_13)


	//   ....[0]....
.L_13:
        /*002c*/ 	.word	0x00000120


	//----- nvinfo : EIATTR_SW_WAR
	.align		4
.L_14:
        /*0030*/ 	.byte	0x04, 0x36
        /*0032*/ 	.short	(.L_16 - .L_15)
.L_15:
        /*0034*/ 	.word	0x00000008
.L_16:


//--------------------- .nv.callgraph             --------------------------
	.section	.nv.callgraph,"",@"SHT_CUDA_CALLGRAPH"
	.align	4
	.sectionentsize	8
	.align		4
        /*0000*/ 	.word	0x00000000
	.align		4
        /*0004*/ 	.word	0xffffffff
	.align		4
        /*0008*/ 	.word	index@(_Z5Hellov)
	.align		4
        /*000c*/ 	.word	index@(vprintf)
	.align		4
        /*0010*/ 	.word	0x00000000
	.align		4
        /*0014*/ 	.word	0xfffffffe
	.align		4
        /*0018*/ 	.word	0x00000000
	.align		4
        /*001c*/ 	.word	0xfffffffd
	.align		4
        /*0020*/ 	.word	0x00000000
	.align		4
        /*0024*/ 	.word	0xfffffffc


//--------------------- .nv.constant4             --------------------------
	.section	.nv.constant4,"a",@progbits
	.align	8
	.align		8
.nv.constant4:
        /*0000*/ 	.dword	vprintf
	.align		8
        /*0008*/ 	.dword	$str


//--------------------- .text._Z5Hellov           --------------------------
	.section	.text._Z5Hellov,"ax",@progbits
	.align	128
        .global         _Z5Hellov
        .type           _Z5Hellov,@function
        .size           _Z5Hellov,(.L_x_2 - _Z5Hellov)
        .other          _Z5Hellov,@"STO_CUDA_ENTRY STV_DEFAULT"
_Z5Hellov:
.text._Z5Hellov:
[----:B------:R-:W0:Y:S01]  /*0000*/  LDC R1, c[0x0][0x37c] ;  /* 0x0000df00ff017b82 */ /* 0x000e220000000800 */
[----:B------:R-:W1:Y:S01]  /*0010*/  S2R R3, SR_TID.X ;  /* 0x0000000000037919 */ /* 0x000e620000002100 */
[----:B------:R-:W2:Y:S06]  /*0020*/  LDCU UR5, c[0x0][0x2fc] ;  /* 0x00005f80ff0577ac */ /* 0x000eac0008000800 */
[----:B------:R-:W1:Y:S01]  /*0030*/  S2UR UR6, SR_CTAID.X ;  /* 0x00000000000679c3 */ /* 0x000e620000002500 */
[----:B------:R-:W-:Y:S01]  /*0040*/  MOV R2, 0x0 ;  /* 0x0000000000027802 */ /* 0x000fe20000000f00 */
[----:B0-----:R-:W-:Y:S01]  /*0050*/  VIADD R1, R1, 0xfffffff8 ;  /* 0xfffffff801017836 */ /* 0x001fe20000000000 */
[----:B------:R-:W0:Y:S05]  /*0060*/  LDCU UR4, c[0x0][0x2f8] ;  /* 0x00005f00ff0477ac */ /* 0x000e2a0008000800 */
[----:B------:R-:W1:Y:S01]  /*0070*/  LDC R0, c[0x0][0x360] ;  /* 0x0000d800ff007b82 */ /* 0x000e620000000800 */
[----:B0-----:R-:W-:-:S05]  /*0080*/  IADD3 R6, P0, PT, R1, UR4, RZ ;  /* 0x0000000401067c10 */ /* 0x001fca000ff1e0ff */
[----:B--2---:R-:W-:Y:S02]  /*0090*/  IMAD.X R7, RZ, RZ, UR5, P0 ;  /* 0x00000005ff077e24 */ /* 0x004fe400080e06ff */
[----:B-1----:R-:W-:Y:S01]  /*00a0*/  IMAD R0, R0, UR6, R3 ;  /* 0x0000000600007c24 */ /* 0x002fe2000f8e0203 */
[----:B------:R-:W0:Y:S01]  /*00b0*/  LDCU.64 UR6, c[0x4][0x8] ;  /* 0x01000100ff0677ac */ /* 0x000e220008000a00 */
[----:B------:R-:W1:Y:S03]  /*00c0*/  LDC.64 R2, c[0x4][R2] ;  /* 0x0100000002027b82 */ /* 0x000e660000000a00 */
[----:B------:R2:W-:Y:S01]  /*00d0*/  STL [R1], R0 ;  /* 0x0000000001007387 */ /* 0x0005e20000100800 */
[----:B0-----:R-:W-:Y:S01]  /*00e0*/  IMAD.U32 R4, RZ, RZ, UR6 ;  /* 0x00000006ff047e24 */ /* 0x001fe2000f8e00ff */
[----:B--2---:R-:W-:-:S07]  /*00f0*/  MOV R5, UR7 ;  /* 0x0000000700057c02 */ /* 0x004fce0008000f00 */
[----:B------:R-:W-:-:S07]  /*0100*/  LEPC R20, `(.L_x_0) ;  /* 0x000000001014794e */ /* 0x000fce0000000000 */
[----:B-1----:R-:W-:Y:S05]  /*0110*/  CALL.ABS.NOINC R2 ;  /* 0x0000000002007343 */ /* 0x002fea0003c00000 */
.L_x_0:
[----:B------:R-:W-:Y:S05]  /*0120*/  EXIT ;  /* 0x000000000000794d */ /* 0x000fea0003800000 */
.L_x_1:
[----:B------:R-:W-:-:S00]  /*0130*/  BRA `(.L_x_1) ;  /* 0xfffffffc00fc7947 */ /* 0x000fc0000383ffff */
[----:B------:R-:W-:-:S00]  /*0140*/  NOP ;  /* 0x0000000000007918 */ /* 0x000fc00000000000 */
        /* <DEDUP_REMOVED lines=11> */
.L_x_2:


//--------------------- .nv.global.init           --------------------------
	.section	.nv.global.init,"aw",@progbits
.nv.global.init:
	.type		$str,@object
	.size		$str,(.L_0 - $str)
$str:
        /*0000*/ 	.byte	0x68, 0x65, 0x6c, 0x6c, 0x6f, 0x20, 0x66, 0x72, 0x6f, 0x6d, 0x20, 0x74, 0x68, 0x72, 0x65, 0x61
        /*0010*/ 	.byte	0x64, 0x20, 0x25, 0x64, 0x00
.L_0:


//--------------------- .nv.shared.reserved.0     --------------------------
	.section	.nv.shared.reserved.0,"aw",@nobits
	.weak		__nv_reservedSMEM_offset_0_alias
	.size		__nv_reservedSMEM_offset_0_alias, 0, 64
	.other		__nv_reservedSMEM_offset_0_alias,@"STO_CUDA_RESERVED_SHARED STV_DEFAULT"
__nv_reservedSMEM_offset_0_alias:
	.zero		0
	.zero		64


//--------------------- .nv.constant0._Z5Hellov   --------------------------
	.section	.nv.constant0._Z5Hellov,"a",@progbits
	.sectionflags	@""
	.align	4
.nv.constant0._Z5Hellov:
	.zero		896


//--------------------- SYMBOLS --------------------------

	.type		.nv.reservedSmem.offset0,@object
	.size		.nv.reservedSmem.offset0,0x4
	.type		vprintf,@function
